	.headerflags	@"EF_CUDA_TEXMODE_UNIFIED EF_CUDA_64BIT_ADDRESS EF_CUDA_ACCELERATORS EF_CUDA_SM90 EF_CUDA_VIRTUAL_SM(EF_CUDA_SM90)"
	.elftype	@"ET_EXEC"


//--------------------- .nv.info                  --------------------------
	.section	.nv.info,"",@"SHT_CUDA_INFO"
	.align	4


	//----- nvinfo : EIATTR_REGCOUNT
	.align		4
        /*0000*/ 	.byte	0x04, 0x2f
        /*0002*/ 	.short	(.L_3 - .L_2)
	.align		4
.L_2:
        /*0004*/ 	.word	index@(triton_poi_fused__native_batch_norm_legit_no_training_add_convolution_relu_16)
        /*0008*/ 	.word	0x00000020


	//----- nvinfo : EIATTR_MIN_STACK_SIZE
	.align		4
.L_3:
        /*000c*/ 	.byte	0x04, 0x12
        /*000e*/ 	.short	(.L_5 - .L_4)
	.align		4
.L_4:
        /*0010*/ 	.word	index@(triton_poi_fused__native_batch_norm_legit_no_training_add_convolution_relu_16)
        /*0014*/ 	.word	0x00000000


	//----- nvinfo : EIATTR_FRAME_SIZE
	.align		4
.L_5:
        /*0018*/ 	.byte	0x04, 0x11
        /*001a*/ 	.short	(.L_7 - .L_6)
	.align		4
.L_6:
        /*001c*/ 	.word	index@(triton_poi_fused__native_batch_norm_legit_no_training_add_convolution_relu_16)
        /*0020*/ 	.word	0x00000000


	//----- nvinfo : EIATTR_MIN_STACK_SIZE
	.align		4
.L_7:
        /*0024*/ 	.byte	0x04, 0x12
        /*0026*/ 	.short	(.L_9 - .L_8)
	.align		4
.L_8:
        /*0028*/ 	.word	index@(triton_poi_fused__native_batch_norm_legit_no_training_add_convolution_relu_16)
        /*002c*/ 	.word	0x00000000
.L_9:


//--------------------- .nv.info.triton_poi_fused__native_batch_norm_legit_no_training_add_convolution_relu_16 --------------------------
	.section	.nv.info.triton_poi_fused__native_batch_norm_legit_no_training_add_convolution_relu_16,"",@"SHT_CUDA_INFO"
	.sectionflags	@""
	.align	4


	//----- nvinfo : EIATTR_CUDA_API_VERSION
	.align		4
        /*0000*/ 	.byte	0x04, 0x37
        /*0002*/ 	.short	(.L_11 - .L_10)
.L_10:
        /*0004*/ 	.word	0x0000007c


	//----- nvinfo : EIATTR_KPARAM_INFO
	.align		4
.L_11:
        /*0008*/ 	.byte	0x04, 0x17
        /*000a*/ 	.short	(.L_13 - .L_12)
.L_12:
        /*000c*/ 	.word	0x00000000
        /*0010*/ 	.short	0x000e
        /*0012*/ 	.short	0x0070
        /*0014*/ 	.byte	0x00, 0xf0, 0x11, 0x00


	//----- nvinfo : EIATTR_KPARAM_INFO
	.align		4
.L_13:
        /*0018*/ 	.byte	0x04, 0x17
        /*001a*/ 	.short	(.L_15 - .L_14)
.L_14:
        /*001c*/ 	.word	0x00000000
        /*0020*/ 	.short	0x000d
        /*0022*/ 	.short	0x0068
        /*0024*/ 	.byte	0x00, 0xf4, 0x21, 0x00


	//----- nvinfo : EIATTR_KPARAM_INFO
	.align		4
.L_15:
        /*0028*/ 	.byte	0x04, 0x17
        /*002a*/ 	.short	(.L_17 - .L_16)
.L_16:
        /*002c*/ 	.word	0x00000000
        /*0030*/ 	.short	0x000c
        /*0032*/ 	.short	0x0060
        /*0034*/ 	.byte	0x00, 0xf4, 0x21, 0x00


	//----- nvinfo : EIATTR_KPARAM_INFO
	.align		4
.L_17:
        /*0038*/ 	.byte	0x04, 0x17
        /*003a*/ 	.short	(.L_19 - .L_18)
.L_18:
        /*003c*/ 	.word	0x00000000
        /*0040*/ 	.short	0x000b
        /*0042*/ 	.short	0x0058
        /*0044*/ 	.byte	0x00, 0xf4, 0x21, 0x00


	//----- nvinfo : EIATTR_KPARAM_INFO
	.align		4
.L_19:
        /*0048*/ 	.byte	0x04, 0x17
        /*004a*/ 	.short	(.L_21 - .L_20)
.L_20:
        /*004c*/ 	.word	0x00000000
        /*0050*/ 	.short	0x000a
        /*0052*/ 	.short	0x0050
        /*0054*/ 	.byte	0x00, 0xf4, 0x21, 0x00


	//----- nvinfo : EIATTR_KPARAM_INFO
	.align		4
.L_21:
        /*0058*/ 	.byte	0x04, 0x17
        /*005a*/ 	.short	(.L_23 - .L_22)
.L_22:
        /*005c*/ 	.word	0x00000000
        /*0060*/ 	.short	0x0009
        /*0062*/ 	.short	0x0048
        /*0064*/ 	.byte	0x00, 0xf4, 0x21, 0x00


	//----- nvinfo : EIATTR_KPARAM_INFO
	.align		4
.L_23:
        /*0068*/ 	.byte	0x04, 0x17
        /*006a*/ 	.short	(.L_25 - .L_24)
.L_24:
        /*006c*/ 	.word	0x00000000
        /*0070*/ 	.short	0x0008
        /*0072*/ 	.short	0x0040
        /*0074*/ 	.byte	0x00, 0xf4, 0x21, 0x00


	//----- nvinfo : EIATTR_KPARAM_INFO
	.align		4
.L_25:
        /*0078*/ 	.byte	0x04, 0x17
        /*007a*/ 	.short	(.L_27 - .L_26)
.L_26:
        /*007c*/ 	.word	0x00000000
        /*0080*/ 	.short	0x0007
        /*0082*/ 	.short	0x0038
        /*0084*/ 	.byte	0x00, 0xf4, 0x21, 0x00


	//----- nvinfo : EIATTR_KPARAM_INFO
	.align		4
.L_27:
        /*0088*/ 	.byte	0x04, 0x17
        /*008a*/ 	.short	(.L_29 - .L_28)
.L_28:
        /*008c*/ 	.word	0x00000000
        /*0090*/ 	.short	0x0006
        /*0092*/ 	.short	0x0030
        /*0094*/ 	.byte	0x00, 0xf4, 0x21, 0x00


	//----- nvinfo : EIATTR_KPARAM_INFO
	.align		4
.L_29:
        /*0098*/ 	.byte	0x04, 0x17
        /*009a*/ 	.short	(.L_31 - .L_30)
.L_30:
        /*009c*/ 	.word	0x00000000
        /*00a0*/ 	.short	0x0005
        /*00a2*/ 	.short	0x0028
        /*00a4*/ 	.byte	0x00, 0xf4, 0x21, 0x00


	//----- nvinfo : EIATTR_KPARAM_INFO
	.align		4
.L_31:
        /*00a8*/ 	.byte	0x04, 0x17
        /*00aa*/ 	.short	(.L_33 - .L_32)
.L_32:
        /*00ac*/ 	.word	0x00000000
        /*00b0*/ 	.short	0x0004
        /*00b2*/ 	.short	0x0020
        /*00b4*/ 	.byte	0x00, 0xf4, 0x21, 0x00


	//----- nvinfo : EIATTR_KPARAM_INFO
	.align		4
.L_33:
        /*00b8*/ 	.byte	0x04, 0x17
        /*00ba*/ 	.short	(.L_35 - .L_34)
.L_34:
        /*00bc*/ 	.word	0x00000000
        /*00c0*/ 	.short	0x0003
        /*00c2*/ 	.short	0x0018
        /*00c4*/ 	.byte	0x00, 0xf4, 0x21, 0x00


	//----- nvinfo : EIATTR_KPARAM_INFO
	.align		4
.L_35:
        /*00c8*/ 	.byte	0x04, 0x17
        /*00ca*/ 	.short	(.L_37 - .L_36)
.L_36:
        /*00cc*/ 	.word	0x00000000
        /*00d0*/ 	.short	0x0002
        /*00d2*/ 	.short	0x0010
        /*00d4*/ 	.byte	0x00, 0xf4, 0x21, 0x00


	//----- nvinfo : EIATTR_KPARAM_INFO
	.align		4
.L_37:
        /*00d8*/ 	.byte	0x04, 0x17
        /*00da*/ 	.short	(.L_39 - .L_38)
.L_38:
        /*00dc*/ 	.word	0x00000000
        /*00e0*/ 	.short	0x0001
        /*00e2*/ 	.short	0x0008
        /*00e4*/ 	.byte	0x00, 0xf4, 0x21, 0x00


	//----- nvinfo : EIATTR_KPARAM_INFO
	.align		4
.L_39:
        /*00e8*/ 	.byte	0x04, 0x17
        /*00ea*/ 	.short	(.L_41 - .L_40)
.L_40:
        /*00ec*/ 	.word	0x00000000
        /*00f0*/ 	.short	0x0000
        /*00f2*/ 	.short	0x0000
        /*00f4*/ 	.byte	0x00, 0xf4, 0x21, 0x00


	//----- nvinfo : EIATTR_SPARSE_MMA_MASK
	.align		4
.L_41:
        /*00f8*/ 	.byte	0x03, 0x50
        /*00fa*/ 	.short	0x0000


	//----- nvinfo : EIATTR_MAXREG_COUNT
	.align		4
        /*00fc*/ 	.byte	0x03, 0x1b
        /*00fe*/ 	.short	0x00ff


	//----- nvinfo : EIATTR_EXIT_INSTR_OFFSETS
	.align		4
        /*0100*/ 	.byte	0x04, 0x1c
        /*0102*/ 	.short	(.L_43 - .L_42)


	//   ....[0]....
.L_42:
        /*0104*/ 	.word	0x000007b0


	//----- nvinfo : EIATTR_REQNTID
	.align		4
.L_43:
        /*0108*/ 	.byte	0x04, 0x10
        /*010a*/ 	.short	(.L_45 - .L_44)
.L_44:
        /*010c*/ 	.word	0x00000080
        /*0110*/ 	.word	0x00000001
        /*0114*/ 	.word	0x00000001


	//----- nvinfo : EIATTR_CBANK_PARAM_SIZE
	.align		4
.L_45:
        /*0118*/ 	.byte	0x03, 0x19
        /*011a*/ 	.short	0x0074


	//----- nvinfo : EIATTR_PARAM_CBANK
	.align		4
        /*011c*/ 	.byte	0x04, 0x0a
        /*011e*/ 	.short	(.L_47 - .L_46)
	.align		4
.L_46:
        /*0120*/ 	.word	index@(.nv.constant0.triton_poi_fused__native_batch_norm_legit_no_training_add_convolution_relu_16)
        /*0124*/ 	.short	0x0210
        /*0126*/ 	.short	0x0074


	//----- nvinfo : EIATTR_SW_WAR
	.align		4
.L_47:
        /*0128*/ 	.byte	0x04, 0x36
        /*012a*/ 	.short	(.L_49 - .L_48)
.L_48:
        /*012c*/ 	.word	0x00000008
.L_49:


//--------------------- .nv.callgraph             --------------------------
	.section	.nv.callgraph,"",@"SHT_CUDA_CALLGRAPH"
	.align	4
	.sectionentsize	8
	.align		4
        /*0000*/ 	.word	0x00000000
	.align		4
        /*0004*/ 	.word	0xffffffff
	.align		4
        /*0008*/ 	.word	0x00000000
	.align		4
        /*000c*/ 	.word	0xfffffffe
	.align		4
        /*0010*/ 	.word	0x00000000
	.align		4
        /*0014*/ 	.word	0xfffffffd
	.align		4
        /*0018*/ 	.word	0x00000000
	.align		4
        /*001c*/ 	.word	0xfffffffc


//--------------------- .nv.constant4             --------------------------
	.section	.nv.constant4,"a",@progbits
	.align	8
	.align		8
.nv.constant4:
        /*0000*/ 	.dword	_$_str
	.align		8
        /*0008*/ 	.dword	_$_str_$_2


//--------------------- .text.triton_poi_fused__native_batch_norm_legit_no_training_add_convolution_relu_16 --------------------------
	.section	.text.triton_poi_fused__native_batch_norm_legit_no_training_add_convolution_relu_16,"ax",@progbits
	.align	128
        .global         triton_poi_fused__native_batch_norm_legit_no_training_add_convolution_relu_16
        .type           triton_poi_fused__native_batch_norm_legit_no_training_add_convolution_relu_16,@function
        .size           triton_poi_fused__native_batch_norm_legit_no_training_add_convolution_relu_16,(.L_x_1 - triton_poi_fused__native_batch_norm_legit_no_training_add_convolution_relu_16)
        .other          triton_poi_fused__native_batch_norm_legit_no_training_add_convolution_relu_16,@"STO_CUDA_ENTRY STV_DEFAULT"
triton_poi_fused__native_batch_norm_legit_no_training_add_convolution_relu_16:
.text.triton_poi_fused__native_batch_norm_legit_no_training_add_convolution_relu_16:
[----:B------:R-:W-:Y:S01]  /*0000*/  LDC R1, c[0x0][0x28] ;  /* 0x00000a00ff017b82 */ /* 0x000fe20000000800 */
[----:B------:R-:W1:Y:S07]  /*0010*/  S2R R0, SR_TID.X ;  /* 0x0000000000007919 */ /* 0x000e6e0000002100 */
[----:B------:R-:W2:Y:S01]  /*0020*/  LDC.64 R2, c[0x0][0x230] ;  /* 0x00008c00ff027b82 */ /* 0x000ea20000000a00 */
[----:B------:R-:W-:Y:S01]  /*0030*/  ULDC.64 UR4, c[0x0][0x208] ;  /* 0x0000820000047ab9 */ /* 0x000fe20000000a00 */
[----:B------:R-:W3:Y:S06]  /*0040*/  S2R R7, SR_CTAID.X ;  /* 0x0000000000077919 */ /* 0x000eec0000002500 */
[----:B------:R-:W4:Y:S08]  /*0050*/  LDC.64 R16, c[0x0][0x220] ;  /* 0x00008800ff107b82 */ /* 0x000f300000000a00 */
[----:B------:R-:W5:Y:S08]  /*0060*/  LDC.64 R20, c[0x0][0x228] ;  /* 0x00008a00ff147b82 */ /* 0x000f700000000a00 */
[----:B------:R-:W4:Y:S01]  /*0070*/  LDC.64 R22, c[0x0][0x238] ;  /* 0x00008e00ff167b82 */ /* 0x000f220000000a00 */
[----:B-1----:R-:W-:-:S07]  /*0080*/  SHF.L.U32 R0, R0, 0x1, RZ ;  /* 0x0000000100007819 */ /* 0x002fce00000006ff */
[----:B------:R-:W1:Y:S01]  /*0090*/  LDC.64 R24, c[0x0][0x240] ;  /* 0x00009000ff187b82 */ /* 0x000e620000000a00 */
[----:B---3--:R-:W-:Y:S02]  /*00a0*/  SHF.R.S32.HI R5, RZ, 0x17, R7 ;  /* 0x00000017ff057819 */ /* 0x008fe40000011407 */
[----:B------:R-:W-:Y:S02]  /*00b0*/  LOP3.LUT R0, R0, 0xfe, RZ, 0xc0, !PT ;  /* 0x000000fe00007812 */ /* 0x000fe400078ec0ff */
[----:B------:R-:W-:-:S03]  /*00c0*/  SGXT R5, R5, 0x1 ;  /* 0x000000010505781a */ /* 0x000fc60000000200 */
[----:B------:R-:W3:Y:S01]  /*00d0*/  LDC.64 R12, c[0x0][0x260] ;  /* 0x00009800ff0c7b82 */ /* 0x000ee20000000a00 */
[----:B------:R-:W-:-:S04]  /*00e0*/  LEA R0, R7, R0, 0x8 ;  /* 0x0000000007007211 */ /* 0x000fc800078e40ff */
[----:B------:R-:W-:-:S03]  /*00f0*/  LEA.HI R5, R5, R0, RZ, 0x6 ;  /* 0x0000000005057211 */ /* 0x000fc600078f30ff */
[----:B------:R-:W1:Y:S01]  /*0100*/  LDC.64 R14, c[0x0][0x268] ;  /* 0x00009a00ff0e7b82 */ /* 0x000e620000000a00 */
[----:B------:R-:W-:-:S04]  /*0110*/  LOP3.LUT R9, R5, 0xffffffc0, RZ, 0xc0, !PT ;  /* 0xffffffc005097812 */ /* 0x000fc800078ec0ff */
[----:B------:R-:W-:-:S03]  /*0120*/  IADD3 R9, R0, -R9, RZ ;  /* 0x8000000900097210 */ /* 0x000fc60007ffe0ff */
[----:B------:R-:W1:Y:S02]  /*0130*/  LDC.64 R4, c[0x0][0x258] ;  /* 0x00009600ff047b82 */ /* 0x000e640000000a00 */
[----:B--2---:R-:W-:-:S06]  /*0140*/  IMAD.WIDE R2, R9, 0x4, R2 ;  /* 0x0000000409027825 */ /* 0x004fcc00078e0202 */
[----:B------:R-:W2:Y:S01]  /*0150*/  LDG.E.EL.64 R2, desc[UR4][R2.64] ;  /* 0x0000000402027981 */ /* 0x000ea2000c2e1b00 */
[----:B------:R-:W2:Y:S01]  /*0160*/  LDC.64 R28, c[0x0][0x210] ;  /* 0x00008400ff1c7b82 */ /* 0x000ea20000000a00 */
[----:B01----:R-:W-:-:S06]  /*0170*/  IMAD.WIDE R4, R9, 0x4, R4 ;  /* 0x0000000409047825 */ /* 0x003fcc00078e0204 */
[----:B------:R-:W2:Y:S01]  /*0180*/  LDG.E.EL.64 R4, desc[UR4][R4.64] ;  /* 0x0000000404047981 */ /* 0x000ea2000c2e1b00 */
[----:B----4-:R-:W-:-:S04]  /*0190*/  IMAD.WIDE R16, R9, 0x4, R16 ;  /* 0x0000000409107825 */ /* 0x010fc800078e0210 */
[C---:B-----5:R-:W-:Y:S02]  /*01a0*/  IMAD.WIDE R20, R9.reuse, 0x4, R20 ;  /* 0x0000000409147825 */ /* 0x060fe400078e0214 */
[----:B------:R-:W4:Y:S02]  /*01b0*/  LDG.E.EL.64 R16, desc[UR4][R16.64] ;  /* 0x0000000410107981 */ /* 0x000f24000c2e1b00 */
[C---:B------:R-:W-:Y:S02]  /*01c0*/  IMAD.WIDE R22, R9.reuse, 0x4, R22 ;  /* 0x0000000409167825 */ /* 0x040fe400078e0216 */
[----:B------:R-:W5:Y:S02]  /*01d0*/  LDG.E.EL.64 R20, desc[UR4][R20.64] ;  /* 0x0000000414147981 */ /* 0x000f64000c2e1b00 */
[C---:B------:R-:W-:Y:S02]  /*01e0*/  IMAD.WIDE R24, R9.reuse, 0x4, R24 ;  /* 0x0000000409187825 */ /* 0x040fe400078e0218 */
[----:B------:R-:W4:Y:S02]  /*01f0*/  LDG.E.EL.64 R22, desc[UR4][R22.64] ;  /* 0x0000000416167981 */ /* 0x000f24000c2e1b00 */
[----:B---3--:R-:W-:-:S02]  /*0200*/  IMAD.WIDE R12, R9, 0x4, R12 ;  /* 0x00000004090c7825 */ /* 0x008fc400078e020c */
[----:B------:R-:W3:Y:S02]  /*0210*/  LDG.E.EL.64 R24, desc[UR4][R24.64] ;  /* 0x0000000418187981 */ /* 0x000ee4000c2e1b00 */
[----:B------:R-:W-:Y:S02]  /*0220*/  IMAD.WIDE R14, R9, 0x4, R14 ;  /* 0x00000004090e7825 */ /* 0x000fe400078e020e */
[----:B------:R-:W3:Y:S04]  /*0230*/  LDG.E.EL.64 R12, desc[UR4][R12.64] ;  /* 0x000000040c0c7981 */ /* 0x000ee8000c2e1b00 */
[----:B------:R-:W3:Y:S01]  /*0240*/  LDG.E.EL.64 R14, desc[UR4][R14.64] ;  /* 0x000000040e0e7981 */ /* 0x000ee2000c2e1b00 */
[----:B--2---:R-:W-:Y:S01]  /*0250*/  FADD R6, R2, 9.9999997473787516356e-06 ;  /* 0x3727c5ac02067421 */ /* 0x004fe20000000000 */
[----:B------:R-:W-:-:S03]  /*0260*/  HFMA2.MMA R2, -RZ, RZ, 1.625, 0 ;  /* 0x3e800000ff027435 */ /* 0x000fc600000001ff */
[----:B------:R-:W0:Y:S02]  /*0270*/  MUFU.SQRT R7, R6 ;  /* 0x0000000600077308 */ /* 0x000e240000002000 */
[C---:B0-----:R-:W-:Y:S02]  /*0280*/  FSETP.GT.AND P3, PT, R7.reuse, 8.50705917302346158658e+37, PT ;  /* 0x7e8000000700780b */ /* 0x041fe40003f64000 */
[----:B------:R-:W-:Y:S01]  /*0290*/  FSETP.GEU.AND P0, PT, R7, 1.175494350822287508e-38, PT ;  /* 0x008000000700780b */ /* 0x000fe20003f0e000 */
[----:B------:R-:W-:Y:S01]  /*02a0*/  FADD R8, R4, 9.9999997473787516356e-06 ;  /* 0x3727c5ac04087421 */ /* 0x000fe20000000000 */
[----:B------:R-:W-:Y:S01]  /*02b0*/  FADD R10, R5, 9.9999997473787516356e-06 ;  /* 0x3727c5ac050a7421 */ /* 0x000fe20000000000 */
[----:B------:R-:W-:-:S03]  /*02c0*/  FSEL R5, R2, 1, P3 ;  /* 0x3f80000002057808 */ /* 0x000fc60001800000 */
[----:B------:R0:W1:Y:S05]  /*02d0*/  MUFU.SQRT R19, R10 ;  /* 0x0000000a00137308 */ /* 0x00006a0000002000 */
[----:B------:R-:W-:Y:S02]  /*02e0*/  @P3 FMUL R7, R7, 0.25 ;  /* 0x3e80000007073820 */ /* 0x000fe40000400000 */
[----:B------:R-:W-:Y:S01]  /*02f0*/  @!P0 FMUL R5, R5, 16777216 ;  /* 0x4b80000005058820 */ /* 0x000fe20000400000 */
[----:B------:R-:W2:Y:S01]  /*0300*/  MUFU.SQRT R8, R8 ;  /* 0x0000000800087308 */ /* 0x000ea20000002000 */
[----:B------:R-:W-:Y:S01]  /*0310*/  @!P0 FMUL R7, R7, 16777216 ;  /* 0x4b80000007078820 */ /* 0x000fe20000400000 */
[----:B0-----:R-:W0:Y:S01]  /*0320*/  LDC.64 R10, c[0x0][0x250] ;  /* 0x00009400ff0a7b82 */ /* 0x001e220000000a00 */
[----:B-1----:R-:W-:-:S05]  /*0330*/  FSETP.GT.AND P3, PT, R19, 8.50705917302346158658e+37, PT ;  /* 0x7e8000001300780b */ /* 0x002fca0003f64000 */
[----:B------:R1:W3:Y:S01]  /*0340*/  MUFU.RCP R26, R7 ;  /* 0x00000007001a7308 */ /* 0x0002e20000001000 */
[C---:B------:R-:W-:Y:S02]  /*0350*/  FSETP.GEU.AND P0, PT, R19.reuse, 1.175494350822287508e-38, PT ;  /* 0x008000001300780b */ /* 0x040fe40003f0e000 */
[C---:B--2---:R-:W-:Y:S02]  /*0360*/  FSETP.GT.AND P1, PT, R8.reuse, 8.50705917302346158658e+37, PT ;  /* 0x7e8000000800780b */ /* 0x044fe40003f24000 */
[----:B------:R-:W-:Y:S01]  /*0370*/  FSETP.GEU.AND P2, PT, R8, 1.175494350822287508e-38, PT ;  /* 0x008000000800780b */ /* 0x000fe20003f4e000 */
[----:B-1----:R-:W1:Y:S01]  /*0380*/  LDC.64 R6, c[0x0][0x248] ;  /* 0x00009200ff067b82 */ /* 0x002e620000000a00 */
[----:B------:R-:W-:Y:S01]  /*0390*/  FSEL R27, R2, 1, P1 ;  /* 0x3f800000021b7808 */ /* 0x000fe20000800000 */
[----:B------:R-:W-:Y:S01]  /*03a0*/  @P3 FMUL R19, R19, 0.25 ;  /* 0x3e80000013133820 */ /* 0x000fe20000400000 */
[----:B---3--:R-:W-:-:S05]  /*03b0*/  FMUL R26, R26, R5 ;  /* 0x000000051a1a7220 */ /* 0x008fca0000400000 */
[----:B------:R-:W-:Y:S01]  /*03c0*/  @!P0 FMUL R19, R19, 16777216 ;  /* 0x4b80000013138820 */ /* 0x000fe20000400000 */
[----:B------:R-:W2:Y:S01]  /*03d0*/  LDC.64 R4, c[0x0][0x218] ;  /* 0x00008600ff047b82 */ /* 0x000ea20000000a00 */
[----:B0-----:R-:W-:-:S04]  /*03e0*/  IMAD.WIDE R10, R9, 0x4, R10 ;  /* 0x00000004090a7825 */ /* 0x001fc800078e020a */
[----:B------:R-:W-:Y:S01]  /*03f0*/  @P1 FMUL R8, R8, 0.25 ;  /* 0x3e80000008081820 */ /* 0x000fe20000400000 */
[----:B------:R-:W-:Y:S01]  /*0400*/  MUFU.RCP R19, R19 ;  /* 0x0000001300137308 */ /* 0x000fe20000001000 */
[----:B------:R-:W-:Y:S02]  /*0410*/  @!P2 FMUL R27, R27, 16777216 ;  /* 0x4b8000001b1ba820 */ /* 0x000fe40000400000 */
[----:B------:R-:W-:Y:S01]  /*0420*/  @!P2 FMUL R8, R8, 16777216 ;  /* 0x4b8000000808a820 */ /* 0x000fe20000400000 */
[----:B------:R-:W3:Y:S04]  /*0430*/  LDG.E.EL.64 R10, desc[UR4][R10.64] ;  /* 0x000000040a0a7981 */ /* 0x000ee8000c2e1b00 */
[----:B------:R0:W2:Y:S01]  /*0440*/  MUFU.RCP R18, R8 ;  /* 0x0000000800127308 */ /* 0x0000a20000001000 */
[----:B-1----:R-:W-:Y:S01]  /*0450*/  IMAD.WIDE R6, R9, 0x4, R6 ;  /* 0x0000000409067825 */ /* 0x002fe200078e0206 */
[----:B0-----:R-:W-:-:S05]  /*0460*/  FSEL R8, R2, 1, P3 ;  /* 0x3f80000002087808 */ /* 0x001fca0001800000 */
[----:B------:R-:W3:Y:S01]  /*0470*/  LDG.E.EL.64 R6, desc[UR4][R6.64] ;  /* 0x0000000406067981 */ /* 0x000ee2000c2e1b00 */
[----:B--2---:R-:W-:-:S04]  /*0480*/  IMAD.WIDE R4, R0, 0x4, R4 ;  /* 0x0000000400047825 */ /* 0x004fc800078e0204 */
[----:B------:R-:W-:Y:S01]  /*0490*/  @!P0 FMUL R8, R8, 16777216 ;  /* 0x4b80000008088820 */ /* 0x000fe20000400000 */
[----:B------:R-:W-:-:S03]  /*04a0*/  FMUL R18, R18, R27 ;  /* 0x0000001b12127220 */ /* 0x000fc60000400000 */
[----:B------:R-:W-:Y:S02]  /*04b0*/  FMUL R27, R19, R8 ;  /* 0x00000008131b7220 */ /* 0x000fe40000400000 */
[----:B------:R-:W3:Y:S01]  /*04c0*/  LDG.E.64 R8, desc[UR4][R4.64] ;  /* 0x0000000404087981 */ /* 0x000ee2000c1e1b00 */
[----:B------:R-:W-:-:S04]  /*04d0*/  IMAD.WIDE R28, R0, 0x4, R28 ;  /* 0x00000004001c7825 */ /* 0x000fc800078e021c */
[----:B------:R-:W-:Y:S01]  /*04e0*/  FADD R3, R3, 9.9999997473787516356e-06 ;  /* 0x3727c5ac03037421 */ /* 0x000fe20000000000 */
[----:B---3--:R-:W-:-:S04]  /*04f0*/  FADD R6, R8, R6 ;  /* 0x0000000608067221 */ /* 0x008fc80000000000 */
[----:B------:R-:W-:-:S04]  /*0500*/  FADD R19, -R10, R6 ;  /* 0x000000060a137221 */ /* 0x000fc80000000100 */
[----:B------:R-:W-:-:S04]  /*0510*/  FMUL R19, R18, R19 ;  /* 0x0000001312137220 */ /* 0x000fc80000400000 */
[----:B------:R-:W-:Y:S02]  /*0520*/  FFMA R12, R12, R19, R14 ;  /* 0x000000130c0c7223 */ /* 0x000fe4000000000e */
[----:B------:R-:W4:Y:S01]  /*0530*/  LDG.E.64 R18, desc[UR4][R28.64] ;  /* 0x000000041c127981 */ /* 0x000f22000c1e1b00 */
[----:B------:R-:W0:Y:S02]  /*0540*/  MUFU.SQRT R8, R3 ;  /* 0x0000000300087308 */ /* 0x000e240000002000 */
[C---:B0-----:R-:W-:Y:S02]  /*0550*/  FSETP.GT.AND P0, PT, R8.reuse, 8.50705917302346158658e+37, PT ;  /* 0x7e8000000800780b */ /* 0x041fe40003f04000 */
[----:B------:R-:W-:-:S11]  /*0560*/  FSETP.GEU.AND P1, PT, R8, 1.175494350822287508e-38, PT ;  /* 0x008000000800780b */ /* 0x000fd60003f2e000 */
[----:B------:R-:W-:-:S04]  /*0570*/  @P0 FMUL R8, R8, 0.25 ;  /* 0x3e80000008080820 */ /* 0x000fc80000400000 */
[----:B------:R-:W-:-:S04]  /*0580*/  @!P1 FMUL R8, R8, 16777216 ;  /* 0x4b80000008089820 */ /* 0x000fc80000400000 */
[----:B------:R-:W0:Y:S01]  /*0590*/  MUFU.RCP R10, R8 ;  /* 0x00000008000a7308 */ /* 0x000e220000001000 */
[----:B------:R-:W-:Y:S01]  /*05a0*/  FADD R7, R9, R7 ;  /* 0x0000000709077221 */ /* 0x000fe20000000000 */
[----:B------:R-:W-:Y:S02]  /*05b0*/  FSEL R9, R2, 1, P0 ;  /* 0x3f80000002097808 */ /* 0x000fe40000000000 */
[----:B------:R-:W1:Y:S03]  /*05c0*/  LDC.64 R2, c[0x0][0x270] ;  /* 0x00009c00ff027b82 */ /* 0x000e660000000a00 */
[----:B------:R-:W-:Y:S01]  /*05d0*/  @!P1 FMUL R9, R9, 16777216 ;  /* 0x4b80000009099820 */ /* 0x000fe20000400000 */
[----:B------:R-:W-:-:S03]  /*05e0*/  FADD R14, -R11, R7 ;  /* 0x000000070b0e7221 */ /* 0x000fc60000000100 */
[----:B0-----:R-:W-:Y:S02]  /*05f0*/  FMUL R10, R10, R9 ;  /* 0x000000090a0a7220 */ /* 0x001fe40000400000 */
[----:B------:R-:W0:Y:S01]  /*0600*/  LDC.64 R8, c[0x0][0x278] ;  /* 0x00009e00ff087b82 */ /* 0x000e220000000a00 */
[----:B------:R-:W-:-:S04]  /*0610*/  FMUL R14, R27, R14 ;  /* 0x0000000e1b0e7220 */ /* 0x000fc80000400000 */
[----:B------:R-:W-:Y:S01]  /*0620*/  FFMA R14, R13, R14, R15 ;  /* 0x0000000e0d0e7223 */ /* 0x000fe2000000000f */
[----:B------:R-:W-:-:S04]  /*0630*/  FSETP.GEU.AND P0, PT, R12, RZ, PT ;  /* 0x000000ff0c00720b */ /* 0x000fc80003f0e000 */
[----:B------:R-:W-:Y:S02]  /*0640*/  FSETP.GEU.AND P2, PT, R14, RZ, PT ;  /* 0x000000ff0e00720b */ /* 0x000fe40003f4e000 */
[----:B------:R-:W-:Y:S02]  /*0650*/  FSEL R13, R12, RZ, P0 ;  /* 0x000000ff0c0d7208 */ /* 0x000fe40000000000 */
[----:B------:R-:W-:Y:S01]  /*0660*/  FSEL R14, R14, RZ, P2 ;  /* 0x000000ff0e0e7208 */ /* 0x000fe20001000000 */
[----:B-1----:R-:W-:-:S04]  /*0670*/  IMAD.WIDE R2, R0, 0x4, R2 ;  /* 0x0000000400027825 */ /* 0x002fc800078e0202 */
[----:B0-----:R-:W-:-:S04]  /*0680*/  IMAD.WIDE R8, R0, 0x4, R8 ;  /* 0x0000000400087825 */ /* 0x001fc800078e0208 */
[----:B----4-:R-:W-:Y:S01]  /*0690*/  FADD R16, R18, R16 ;  /* 0x0000001012107221 */ /* 0x010fe20000000000 */
[----:B------:R-:W-:-:S03]  /*06a0*/  FADD R17, R19, R17 ;  /* 0x0000001113117221 */ /* 0x000fc60000000000 */
[----:B-----5:R-:W-:Y:S01]  /*06b0*/  FADD R11, -R20, R16 ;  /* 0x00000010140b7221 */ /* 0x020fe20000000100 */
[----:B------:R-:W-:-:S03]  /*06c0*/  FADD R21, -R21, R17 ;  /* 0x0000001115157221 */ /* 0x000fc60000000100 */
[----:B------:R-:W-:Y:S01]  /*06d0*/  FMUL R11, R26, R11 ;  /* 0x0000000b1a0b7220 */ /* 0x000fe20000400000 */
[----:B------:R-:W-:-:S03]  /*06e0*/  FMUL R10, R10, R21 ;  /* 0x000000150a0a7220 */ /* 0x000fc60000400000 */
[----:B------:R-:W-:Y:S01]  /*06f0*/  FFMA R11, R22, R11, R24 ;  /* 0x0000000b160b7223 */ /* 0x000fe20000000018 */
[----:B------:R-:W-:-:S04]  /*0700*/  FFMA R23, R23, R10, R25 ;  /* 0x0000000a17177223 */ /* 0x000fc80000000019 */
[----:B------:R-:W-:Y:S02]  /*0710*/  FSETP.GEU.AND P1, PT, R11, RZ, PT ;  /* 0x000000ff0b00720b */ /* 0x000fe40003f2e000 */
[----:B------:R-:W-:Y:S02]  /*0720*/  FSETP.GEU.AND P3, PT, R23, RZ, PT ;  /* 0x000000ff1700720b */ /* 0x000fe40003f6e000 */
[----:B------:R-:W-:Y:S02]  /*0730*/  FSEL R10, R11, RZ, P1 ;  /* 0x000000ff0b0a7208 */ /* 0x000fe40000800000 */
[----:B------:R-:W-:-:S03]  /*0740*/  FSEL R11, R23, RZ, P3 ;  /* 0x000000ff170b7208 */ /* 0x000fc60001800000 */
[----:B------:R-:W-:Y:S02]  /*0750*/  FADD R12, R10, R13 ;  /* 0x0000000d0a0c7221 */ /* 0x000fe40000000000 */
[----:B------:R-:W-:Y:S01]  /*0760*/  FADD R13, R11, R14 ;  /* 0x0000000e0b0d7221 */ /* 0x000fe20000000000 */
[----:B------:R-:W-:Y:S04]  /*0770*/  STG.E.64 desc[UR4][R28.64], R16 ;  /* 0x000000101c007986 */ /* 0x000fe8000c101b04 */
[----:B------:R-:W-:Y:S04]  /*0780*/  STG.E.64 desc[UR4][R2.64], R10 ;  /* 0x0000000a02007986 */ /* 0x000fe8000c101b04 */
[----:B------:R-:W-:Y:S04]  /*0790*/  STG.E.64 desc[UR4][R4.64], R6 ;  /* 0x0000000604007986 */ /* 0x000fe8000c101b04 */
[----:B------:R-:W-:Y:S01]  /*07a0*/  STG.E.64 desc[UR4][R8.64], R12 ;  /* 0x0000000c08007986 */ /* 0x000fe2000c101b04 */
[----:B------:R-:W-:Y:S05]  /*07b0*/  EXIT ;  /* 0x000000000000794d */ /* 0x000fea0003800000 */
.L_x_0:
[----:B------:R-:W-:-:S00]  /*07c0*/  BRA `(.L_x_0) ;  /* 0xfffffffc00fc7947 */ /* 0x000fc0000383ffff */
[----:B------:R-:W-:-:S00]  /*07d0*/  NOP ;  /* 0x0000000000007918 */ /* 0x000fc00000000000 */
        /* <DEDUP_REMOVED lines=10> */
.L_x_1:


//--------------------- .nv.global.init           --------------------------
	.section	.nv.global.init,"aw",@progbits
.nv.global.init:
	.type		_$_str,@object
	.size		_$_str,(_$_str_$_2 - _$_str)
_$_str:
        /*0000*/ 	.byte	0x5f, 0x5f, 0x43, 0x55, 0x44, 0x41, 0x5f, 0x46, 0x54, 0x5a, 0x00
	.type		_$_str_$_2,@object
	.size		_$_str_$_2,(.L_1 - _$_str_$_2)
_$_str_$_2:
        /*000b*/ 	.byte	0x5f, 0x5f, 0x43, 0x55, 0x44, 0x41, 0x5f, 0x50, 0x52, 0x45, 0x43, 0x5f, 0x53, 0x51, 0x52, 0x54
        /*001b*/ 	.byte	0x00
.L_1:


//--------------------- .nv.constant0.triton_poi_fused__native_batch_norm_legit_no_training_add_convolution_relu_16 --------------------------
	.section	.nv.constant0.triton_poi_fused__native_batch_norm_legit_no_training_add_convolution_relu_16,"a",@progbits
	.sectionflags	@""
	.align	4
.nv.constant0.triton_poi_fused__native_batch_norm_legit_no_training_add_convolution_relu_16:
	.zero		644
